//
// Generated by NVIDIA NVVM Compiler
//
// Compiler Build ID: CL-36424714
// Cuda compilation tools, release 13.0, V13.0.88
// Based on NVVM 20.0.0
//

.version 9.0
.target sm_100
.address_size 64

	// .globl	_Z4kernPs
// _ZZ4kernPsE1a has been demoted

.visible .entry _Z4kernPs(
	.param .u64 .ptr .align 1 _Z4kernPs_param_0
)
{
	.reg .b16 	%rs<5>;
	.reg .b32 	%r<11>;
	.reg .b64 	%rd<5>;
	// demoted variable
	.shared .align 2 .b8 _ZZ4kernPsE1a[32];
	ld.param.u64 	%rd1, [_Z4kernPs_param_0];
	cvta.to.global.u64 	%rd2, %rd1;
	mov.u32 	%r1, %ctaid.x;
	shl.b32 	%r2, %r1, 4;
	mov.u32 	%r3, %tid.x;
	add.s32 	%r4, %r2, %r3;
	mul.wide.s32 	%rd3, %r4, 2;
	add.s64 	%rd4, %rd2, %rd3;
	ld.global.u16 	%rs1, [%rd4];
	shl.b32 	%r5, %r3, 1;
	mov.u32 	%r6, _ZZ4kernPsE1a;
	add.s32 	%r7, %r6, %r5;
	st.shared.u16 	[%r7], %rs1;
	bar.sync 	0;
	ld.shared.u16 	%rs2, [%r7];
	add.s32 	%r8, %r5, 2;
	and.b32  	%r9, %r8, 30;
	add.s32 	%r10, %r6, %r9;
	ld.shared.u16 	%rs3, [%r10];
	add.s16 	%rs4, %rs3, %rs2;
	st.global.u16 	[%rd4], %rs4;
	ret;

}


// ===== COMPILED SASS (sm_100) =====

	.target	sm_100

	.elftype	@"ET_EXEC"


//--------------------- .note.nv.tkinfo           --------------------------
	.section	.note.nv.tkinfo,"",@"SHT_NOTE"
	.sectionflags	@"SHF_NOTE_NV_TKINFO"
	.tkinfo
        /*0018*/ 	.word	0x00000002
        /*0030*/ 	.string	""
        /*0030*/ 	.string	"ptxas"
        /*0030*/ 	.string	"Cuda compilation tools, release 13.0, V13.0.88"
        /*0030*/ 	.string	"Build cuda_13.0.r13.0/compiler.36424714_0"
        /*0030*/ 	.string	"-arch sm_100 -m 64 "



//--------------------- .note.nv.cuinfo           --------------------------
	.section	.note.nv.cuinfo,"",@"SHT_NOTE"
	.sectionflags	@"SHF_NOTE_NV_CUINFO"
        /*0018*/ 	.short	0x0002
        /*001a*/ 	.short	0x0064
        /*001c*/ 	.short	0x0082
	.zero		2


//--------------------- .nv.info                  --------------------------
	.section	.nv.info,"",@"SHT_CUDA_INFO"
	.align	4


	//----- nvinfo : EIATTR_REGCOUNT
	.align		4
        /*0000*/ 	.byte	0x04, 0x2f
        /*0002*/ 	.short	(.L_1 - .L_0)
	.align		4
.L_0:
        /*0004*/ 	.word	index@(_Z4kernPs)
        /*0008*/ 	.word	0x0000000a


	//----- nvinfo : EIATTR_FRAME_SIZE
	.align		4
.L_1:
        /*000c*/ 	.byte	0x04, 0x11
        /*000e*/ 	.short	(.L_3 - .L_2)
	.align		4
.L_2:
        /*0010*/ 	.word	index@(_Z4kernPs)
        /*0014*/ 	.word	0x00000000


	//----- nvinfo : EIATTR_MIN_STACK_SIZE
	.align		4
.L_3:
        /*0018*/ 	.byte	0x04, 0x12
        /*001a*/ 	.short	(.L_5 - .L_4)
	.align		4
.L_4:
        /*001c*/ 	.word	index@(_Z4kernPs)
        /*0020*/ 	.word	0x00000000
.L_5:


//--------------------- .nv.compat                --------------------------
	.section	.nv.compat,"",@"SHT_CUDA_COMPAT_INFO"
	.align	4
        /*0000*/ 	.byte	0x02, 0x09, 0x00, 0x00, 0x02, 0x02, 0x01, 0x00, 0x02, 0x05, 0x05, 0x00, 0x03, 0x07, 0x01, 0x01
        /*0010*/ 	.byte	0x02, 0x03, 0x00, 0x00, 0x02, 0x06, 0x01, 0x00, 0x04, 0x0b, 0x08, 0x00, 0x09, 0x00, 0x00, 0x00
        /*0020*/ 	.byte	0x00, 0x00, 0x00, 0x00


//--------------------- .nv.info._Z4kernPs        --------------------------
	.section	.nv.info._Z4kernPs,"",@"SHT_CUDA_INFO"
	.sectionflags	@""
	.align	4


	//----- nvinfo : EIATTR_CUDA_API_VERSION
	.align		4
        /*0000*/ 	.byte	0x04, 0x37
        /*0002*/ 	.short	(.L_7 - .L_6)
.L_6:
        /*0004*/ 	.word	0x00000082


	//----- nvinfo : EIATTR_KPARAM_INFO
	.align		4
.L_7:
        /*0008*/ 	.byte	0x04, 0x17
        /*000a*/ 	.short	(.L_9 - .L_8)
.L_8:
        /*000c*/ 	.word	0x00000000
        /*0010*/ 	.short	0x0000
        /*0012*/ 	.short	0x0000
        /*0014*/ 	.byte	0x00, 0xf5, 0x21, 0x00


	//----- nvinfo : EIATTR_SPARSE_MMA_MASK
	.align		4
.L_9:
        /*0018*/ 	.byte	0x03, 0x50
        /*001a*/ 	.short	0x0000


	//----- nvinfo : EIATTR_MAXREG_COUNT
	.align		4
        /*001c*/ 	.byte	0x03, 0x1b
        /*001e*/ 	.short	0x00ff


	//----- nvinfo : EIATTR_NUM_BARRIERS
	.align		4
        /*0020*/ 	.byte	0x02, 0x4c
        /*0022*/ 	.byte	0x01
	.zero		1


	//----- nvinfo : EIATTR_MERCURY_ISA_VERSION
	.align		4
        /*0024*/ 	.byte	0x03, 0x5f
        /*0026*/ 	.short	0x0101


	//----- nvinfo : EIATTR_VRC_CTA_INIT_COUNT
	.align		4
        /*0028*/ 	.byte	0x02, 0x4a
	.zero		1
	.zero		1


	//----- nvinfo : EIATTR_EXIT_INSTR_OFFSETS
	.align		4
        /*002c*/ 	.byte	0x04, 0x1c
        /*002e*/ 	.short	(.L_11 - .L_10)


	//   ....[0]....
.L_10:
        /*0030*/ 	.word	0x00000140


	//----- nvinfo : EIATTR_CBANK_PARAM_SIZE
	.align		4
.L_11:
        /*0034*/ 	.byte	0x03, 0x19
        /*0036*/ 	.short	0x0008


	//----- nvinfo : EIATTR_PARAM_CBANK
	.align		4
        /*0038*/ 	.byte	0x04, 0x0a
        /*003a*/ 	.short	(.L_13 - .L_12)
	.align		4
.L_12:
        /*003c*/ 	.word	index@(.nv.constant0._Z4kernPs)
        /*0040*/ 	.short	0x0380
        /*0042*/ 	.short	0x0008


	//----- nvinfo : EIATTR_SW_WAR
	.align		4
.L_13:
        /*0044*/ 	.byte	0x04, 0x36
        /*0046*/ 	.short	(.L_15 - .L_14)
.L_14:
        /*0048*/ 	.word	0x00000008
.L_15:


//--------------------- .nv.callgraph             --------------------------
	.section	.nv.callgraph,"",@"SHT_CUDA_CALLGRAPH"
	.align	4
	.sectionentsize	8
	.align		4
        /*0000*/ 	.word	0x00000000
	.align		4
        /*0004*/ 	.word	0xffffffff
	.align		4
        /*0008*/ 	.word	0x00000000
	.align		4
        /*000c*/ 	.word	0xfffffffe
	.align		4
        /*0010*/ 	.word	0x00000000
	.align		4
        /*0014*/ 	.word	0xfffffffd
	.align		4
        /*0018*/ 	.word	0x00000000
	.align		4
        /*001c*/ 	.word	0xfffffffc


//--------------------- .text._Z4kernPs           --------------------------
	.section	.text._Z4kernPs,"ax",@progbits
	.align	128
        .global         _Z4kernPs
        .type           _Z4kernPs,@function
        .size           _Z4kernPs,(.L_x_1 - _Z4kernPs)
        .other          _Z4kernPs,@"STO_CUDA_ENTRY STV_DEFAULT"
_Z4kernPs:
.text._Z4kernPs:
[----:B------:R-:W-:Y:S01]  /*0000*/  LDC R1, c[0x0][0x37c] ;  /* 0x0000df00ff017b82 */ /* 0x000fe20000000800 */
[----:B------:R-:W0:Y:S07]  /*0010*/  S2R R5, SR_CTAID.X ;  /* 0x0000000000057919 */ /* 0x000e2e0000002500 */
[----:B------:R-:W1:Y:S01]  /*0020*/  LDC.64 R2, c[0x0][0x380] ;  /* 0x0000e000ff027b82 */ /* 0x000e620000000a00 */
[----:B------:R-:W2:Y:S01]  /*0030*/  LDCU.64 UR6, c[0x0][0x358] ;  /* 0x00006b00ff0677ac */ /* 0x000ea20008000a00 */
[----:B------:R-:W0:Y:S02]  /*0040*/  S2R R6, SR_TID.X ;  /* 0x0000000000067919 */ /* 0x000e240000002100 */
[----:B0-----:R-:W-:-:S04]  /*0050*/  IMAD R5, R5, 0x10, R6 ;  /* 0x0000001005057824 */ /* 0x001fc800078e0206 */
[----:B-1----:R-:W-:-:S05]  /*0060*/  IMAD.WIDE R2, R5, 0x2, R2 ;  /* 0x0000000205027825 */ /* 0x002fca00078e0202 */
[----:B--2---:R-:W2:Y:S01]  /*0070*/  LDG.E.U16 R0, desc[UR6][R2.64] ;  /* 0x0000000602007981 */ /* 0x004ea2000c1e1500 */
[----:B------:R-:W0:Y:S01]  /*0080*/  S2UR UR5, SR_CgaCtaId ;  /* 0x00000000000579c3 */ /* 0x000e220000008800 */
[----:B------:R-:W-:Y:S01]  /*0090*/  UMOV UR4, 0x400 ;  /* 0x0000040000047882 */ /* 0x000fe20000000000 */
[----:B------:R-:W-:Y:S01]  /*00a0*/  LEA R4, R6, 0x2, 0x1 ;  /* 0x0000000206047811 */ /* 0x000fe200078e08ff */
[----:B0-----:R-:W-:-:S06]  /*00b0*/  ULEA UR4, UR5, UR4, 0x18 ;  /* 0x0000000405047291 */ /* 0x001fcc000f8ec0ff */
[----:B------:R-:W-:Y:S02]  /*00c0*/  LEA R5, R6, UR4, 0x1 ;  /* 0x0000000406057c11 */ /* 0x000fe4000f8e08ff */
[----:B------:R-:W-:-:S03]  /*00d0*/  LOP3.LUT R6, R4, 0x1e, RZ, 0xc0, !PT ;  /* 0x0000001e04067812 */ /* 0x000fc600078ec0ff */
[----:B--2---:R-:W-:Y:S01]  /*00e0*/  STS.U16 [R5], R0 ;  /* 0x0000000005007388 */ /* 0x004fe20000000400 */
[----:B------:R-:W-:Y:S06]  /*00f0*/  BAR.SYNC.DEFER_BLOCKING 0x0 ;  /* 0x0000000000007b1d */ /* 0x000fec0000010000 */
[----:B------:R-:W-:Y:S04]  /*0100*/  LDS.U16 R4, [R5] ;  /* 0x0000000005047984 */ /* 0x000fe80000000400 */
[----:B------:R-:W0:Y:S02]  /*0110*/  LDS.U16 R7, [R6+UR4] ;  /* 0x0000000406077984 */ /* 0x000e240008000400 */
[----:B0-----:R-:W-:-:S05]  /*0120*/  IMAD.IADD R7, R4, 0x1, R7 ;  /* 0x0000000104077824 */ /* 0x001fca00078e0207 */
[----:B------:R-:W-:Y:S01]  /*0130*/  STG.E.U16 desc[UR6][R2.64], R7 ;  /* 0x0000000702007986 */ /* 0x000fe2000c101506 */
[----:B------:R-:W-:Y:S05]  /*0140*/  EXIT ;  /* 0x000000000000794d */ /* 0x000fea0003800000 */
.L_x_0:
[----:B------:R-:W-:-:S00]  /*0150*/  BRA `(.L_x_0) ;  /* 0xfffffffc00fc7947 */ /* 0x000fc0000383ffff */
[----:B------:R-:W-:-:S00]  /*0160*/  NOP ;  /* 0x0000000000007918 */ /* 0x000fc00000000000 */
        /* <DEDUP_REMOVED lines=9> */
.L_x_1:


//--------------------- .nv.shared._Z4kernPs      --------------------------
	.section	.nv.shared._Z4kernPs,"aw",@nobits
	.sectionflags	@""
	.align	2
.nv.shared._Z4kernPs:
	.zero		1056


//--------------------- .nv.shared.reserved.0     --------------------------
	.section	.nv.shared.reserved.0,"aw",@nobits
	.weak		__nv_reservedSMEM_offset_0_alias
	.size		__nv_reservedSMEM_offset_0_alias, 0, 64
	.other		__nv_reservedSMEM_offset_0_alias,@"STO_CUDA_RESERVED_SHARED STV_DEFAULT"
__nv_reservedSMEM_offset_0_alias:
	.zero		0
	.zero		64


//--------------------- .nv.constant0._Z4kernPs   --------------------------
	.section	.nv.constant0._Z4kernPs,"a",@progbits
	.sectionflags	@""
	.align	4
.nv.constant0._Z4kernPs:
	.zero		904


//--------------------- SYMBOLS --------------------------

	.type		.nv.reservedSmem.offset0,@object
	.size		.nv.reservedSmem.offset0,0x4
	.type		.nv.reservedSmem.cap,@object
	.size		.nv.reservedSmem.cap,0x4
